//
// Generated by NVIDIA NVVM Compiler
//
// Compiler Build ID: CL-36424714
// Cuda compilation tools, release 13.0, V13.0.88
// Based on NVVM 20.0.0
//

.version 9.0
.target sm_100
.address_size 64

	// .globl	_Z13coalescedCopyPfS_i

.visible .entry _Z13coalescedCopyPfS_i(
	.param .u64 .ptr .align 1 _Z13coalescedCopyPfS_i_param_0,
	.param .u64 .ptr .align 1 _Z13coalescedCopyPfS_i_param_1,
	.param .u32 _Z13coalescedCopyPfS_i_param_2
)
{
	.reg .pred 	%p<2>;
	.reg .b32 	%r<6>;
	.reg .b32 	%f<2>;
	.reg .b64 	%rd<8>;

	ld.param.u64 	%rd1, [_Z13coalescedCopyPfS_i_param_0];
	ld.param.u64 	%rd2, [_Z13coalescedCopyPfS_i_param_1];
	ld.param.u32 	%r2, [_Z13coalescedCopyPfS_i_param_2];
	mov.u32 	%r3, %ctaid.x;
	mov.u32 	%r4, %ntid.x;
	mov.u32 	%r5, %tid.x;
	mad.lo.s32 	%r1, %r3, %r4, %r5;
	setp.ge.s32 	%p1, %r1, %r2;
	@%p1 bra 	$L__BB0_2;
	cvta.to.global.u64 	%rd3, %rd1;
	cvta.to.global.u64 	%rd4, %rd2;
	mul.wide.s32 	%rd5, %r1, 4;
	add.s64 	%rd6, %rd3, %rd5;
	ld.global.f32 	%f1, [%rd6];
	add.s64 	%rd7, %rd4, %rd5;
	st.global.f32 	[%rd7], %f1;
$L__BB0_2:
	ret;

}
	// .globl	_Z15uncoalescedCopyPfS_i
.visible .entry _Z15uncoalescedCopyPfS_i(
	.param .u64 .ptr .align 1 _Z15uncoalescedCopyPfS_i_param_0,
	.param .u64 .ptr .align 1 _Z15uncoalescedCopyPfS_i_param_1,
	.param .u32 _Z15uncoalescedCopyPfS_i_param_2
)
{
	.reg .pred 	%p<2>;
	.reg .b32 	%r<10>;
	.reg .b32 	%f<2>;
	.reg .b64 	%rd<9>;

	ld.param.u64 	%rd1, [_Z15uncoalescedCopyPfS_i_param_0];
	ld.param.u64 	%rd2, [_Z15uncoalescedCopyPfS_i_param_1];
	ld.param.u32 	%r2, [_Z15uncoalescedCopyPfS_i_param_2];
	mov.u32 	%r3, %ctaid.x;
	mov.u32 	%r4, %ntid.x;
	mov.u32 	%r5, %tid.x;
	mad.lo.s32 	%r1, %r3, %r4, %r5;
	shr.u32 	%r6, %r2, 31;
	add.s32 	%r7, %r2, %r6;
	shr.s32 	%r8, %r7, 1;
	setp.ge.s32 	%p1, %r1, %r8;
	@%p1 bra 	$L__BB1_2;
	cvta.to.global.u64 	%rd3, %rd1;
	cvta.to.global.u64 	%rd4, %rd2;
	shl.b32 	%r9, %r1, 1;
	mul.wide.s32 	%rd5, %r9, 4;
	add.s64 	%rd6, %rd3, %rd5;
	ld.global.f32 	%f1, [%rd6];
	mul.wide.s32 	%rd7, %r1, 4;
	add.s64 	%rd8, %rd4, %rd7;
	st.global.f32 	[%rd8], %f1;
$L__BB1_2:
	ret;

}


// ===== COMPILED SASS (sm_100) =====

	.target	sm_100

	.elftype	@"ET_EXEC"


//--------------------- .note.nv.tkinfo           --------------------------
	.section	.note.nv.tkinfo,"",@"SHT_NOTE"
	.sectionflags	@"SHF_NOTE_NV_TKINFO"
	.tkinfo
        /*0018*/ 	.word	0x00000002
        /*0030*/ 	.string	""
        /*0030*/ 	.string	"ptxas"
        /*0030*/ 	.string	"Cuda compilation tools, release 13.0, V13.0.88"
        /*0030*/ 	.string	"Build cuda_13.0.r13.0/compiler.36424714_0"
        /*0030*/ 	.string	"-arch sm_100 -m 64 "



//--------------------- .note.nv.cuinfo           --------------------------
	.section	.note.nv.cuinfo,"",@"SHT_NOTE"
	.sectionflags	@"SHF_NOTE_NV_CUINFO"
        /*0018*/ 	.short	0x0002
        /*001a*/ 	.short	0x0064
        /*001c*/ 	.short	0x0082
	.zero		2


//--------------------- .nv.info                  --------------------------
	.section	.nv.info,"",@"SHT_CUDA_INFO"
	.align	4


	//----- nvinfo : EIATTR_REGCOUNT
	.align		4
        /*0000*/ 	.byte	0x04, 0x2f
        /*0002*/ 	.short	(.L_1 - .L_0)
	.align		4
.L_0:
        /*0004*/ 	.word	index@(_Z13coalescedCopyPfS_i)
        /*0008*/ 	.word	0x0000000a


	//----- nvinfo : EIATTR_FRAME_SIZE
	.align		4
.L_1:
        /*000c*/ 	.byte	0x04, 0x11
        /*000e*/ 	.short	(.L_3 - .L_2)
	.align		4
.L_2:
        /*0010*/ 	.word	index@(_Z13coalescedCopyPfS_i)
        /*0014*/ 	.word	0x00000000


	//----- nvinfo : EIATTR_REGCOUNT
	.align		4
.L_3:
        /*0018*/ 	.byte	0x04, 0x2f
        /*001a*/ 	.short	(.L_5 - .L_4)
	.align		4
.L_4:
        /*001c*/ 	.word	index@(_Z15uncoalescedCopyPfS_i)
        /*0020*/ 	.word	0x0000000a


	//----- nvinfo : EIATTR_FRAME_SIZE
	.align		4
.L_5:
        /*0024*/ 	.byte	0x04, 0x11
        /*0026*/ 	.short	(.L_7 - .L_6)
	.align		4
.L_6:
        /*0028*/ 	.word	index@(_Z15uncoalescedCopyPfS_i)
        /*002c*/ 	.word	0x00000000


	//----- nvinfo : EIATTR_MIN_STACK_SIZE
	.align		4
.L_7:
        /*0030*/ 	.byte	0x04, 0x12
        /*0032*/ 	.short	(.L_9 - .L_8)
	.align		4
.L_8:
        /*0034*/ 	.word	index@(_Z15uncoalescedCopyPfS_i)
        /*0038*/ 	.word	0x00000000


	//----- nvinfo : EIATTR_MIN_STACK_SIZE
	.align		4
.L_9:
        /*003c*/ 	.byte	0x04, 0x12
        /*003e*/ 	.short	(.L_11 - .L_10)
	.align		4
.L_10:
        /*0040*/ 	.word	index@(_Z13coalescedCopyPfS_i)
        /*0044*/ 	.word	0x00000000
.L_11:


//--------------------- .nv.compat                --------------------------
	.section	.nv.compat,"",@"SHT_CUDA_COMPAT_INFO"
	.align	4
        /*0000*/ 	.byte	0x02, 0x09, 0x00, 0x00, 0x02, 0x02, 0x01, 0x00, 0x02, 0x05, 0x05, 0x00, 0x03, 0x07, 0x01, 0x01
        /*0010*/ 	.byte	0x02, 0x03, 0x00, 0x00, 0x02, 0x06, 0x01, 0x00, 0x04, 0x0b, 0x08, 0x00, 0x09, 0x00, 0x00, 0x00
        /*0020*/ 	.byte	0x00, 0x00, 0x00, 0x00


//--------------------- .nv.info._Z15uncoalescedCopyPfS_i --------------------------
	.section	.nv.info._Z15uncoalescedCopyPfS_i,"",@"SHT_CUDA_INFO"
	.sectionflags	@""
	.align	4


	//----- nvinfo : EIATTR_CUDA_API_VERSION
	.align		4
        /*0000*/ 	.byte	0x04, 0x37
        /*0002*/ 	.short	(.L_13 - .L_12)
.L_12:
        /*0004*/ 	.word	0x00000082


	//----- nvinfo : EIATTR_KPARAM_INFO
	.align		4
.L_13:
        /*0008*/ 	.byte	0x04, 0x17
        /*000a*/ 	.short	(.L_15 - .L_14)
.L_14:
        /*000c*/ 	.word	0x00000000
        /*0010*/ 	.short	0x0002
        /*0012*/ 	.short	0x0010
        /*0014*/ 	.byte	0x00, 0xf0, 0x11, 0x00


	//----- nvinfo : EIATTR_KPARAM_INFO
	.align		4
.L_15:
        /*0018*/ 	.byte	0x04, 0x17
        /*001a*/ 	.short	(.L_17 - .L_16)
.L_16:
        /*001c*/ 	.word	0x00000000
        /*0020*/ 	.short	0x0001
        /*0022*/ 	.short	0x0008
        /*0024*/ 	.byte	0x00, 0xf5, 0x21, 0x00


	//----- nvinfo : EIATTR_KPARAM_INFO
	.align		4
.L_17:
        /*0028*/ 	.byte	0x04, 0x17
        /*002a*/ 	.short	(.L_19 - .L_18)
.L_18:
        /*002c*/ 	.word	0x00000000
        /*0030*/ 	.short	0x0000
        /*0032*/ 	.short	0x0000
        /*0034*/ 	.byte	0x00, 0xf5, 0x21, 0x00


	//----- nvinfo : EIATTR_SPARSE_MMA_MASK
	.align		4
.L_19:
        /*0038*/ 	.byte	0x03, 0x50
        /*003a*/ 	.short	0x0000


	//----- nvinfo : EIATTR_MAXREG_COUNT
	.align		4
        /*003c*/ 	.byte	0x03, 0x1b
        /*003e*/ 	.short	0x00ff


	//----- nvinfo : EIATTR_MERCURY_ISA_VERSION
	.align		4
        /*0040*/ 	.byte	0x03, 0x5f
        /*0042*/ 	.short	0x0101


	//----- nvinfo : EIATTR_VRC_CTA_INIT_COUNT
	.align		4
        /*0044*/ 	.byte	0x02, 0x4a
	.zero		1
	.zero		1


	//----- nvinfo : EIATTR_EXIT_INSTR_OFFSETS
	.align		4
        /*0048*/ 	.byte	0x04, 0x1c
        /*004a*/ 	.short	(.L_21 - .L_20)


	//   ....[0]....
.L_20:
        /*004c*/ 	.word	0x00000090


	//   ....[1]....
        /*0050*/ 	.word	0x00000120


	//----- nvinfo : EIATTR_CBANK_PARAM_SIZE
	.align		4
.L_21:
        /*0054*/ 	.byte	0x03, 0x19
        /*0056*/ 	.short	0x0014


	//----- nvinfo : EIATTR_PARAM_CBANK
	.align		4
        /*0058*/ 	.byte	0x04, 0x0a
        /*005a*/ 	.short	(.L_23 - .L_22)
	.align		4
.L_22:
        /*005c*/ 	.word	index@(.nv.constant0._Z15uncoalescedCopyPfS_i)
        /*0060*/ 	.short	0x0380
        /*0062*/ 	.short	0x0014


	//----- nvinfo : EIATTR_SW_WAR
	.align		4
.L_23:
        /*0064*/ 	.byte	0x04, 0x36
        /*0066*/ 	.short	(.L_25 - .L_24)
.L_24:
        /*0068*/ 	.word	0x00000008
.L_25:


//--------------------- .nv.info._Z13coalescedCopyPfS_i --------------------------
	.section	.nv.info._Z13coalescedCopyPfS_i,"",@"SHT_CUDA_INFO"
	.sectionflags	@""
	.align	4


	//----- nvinfo : EIATTR_CUDA_API_VERSION
	.align		4
        /*0000*/ 	.byte	0x04, 0x37
        /*0002*/ 	.short	(.L_27 - .L_26)
.L_26:
        /*0004*/ 	.word	0x00000082


	//----- nvinfo : EIATTR_KPARAM_INFO
	.align		4
.L_27:
        /*0008*/ 	.byte	0x04, 0x17
        /*000a*/ 	.short	(.L_29 - .L_28)
.L_28:
        /*000c*/ 	.word	0x00000000
        /*0010*/ 	.short	0x0002
        /*0012*/ 	.short	0x0010
        /*0014*/ 	.byte	0x00, 0xf0, 0x11, 0x00


	//----- nvinfo : EIATTR_KPARAM_INFO
	.align		4
.L_29:
        /*0018*/ 	.byte	0x04, 0x17
        /*001a*/ 	.short	(.L_31 - .L_30)
.L_30:
        /*001c*/ 	.word	0x00000000
        /*0020*/ 	.short	0x0001
        /*0022*/ 	.short	0x0008
        /*0024*/ 	.byte	0x00, 0xf5, 0x21, 0x00


	//----- nvinfo : EIATTR_KPARAM_INFO
	.align		4
.L_31:
        /*0028*/ 	.byte	0x04, 0x17
        /*002a*/ 	.short	(.L_33 - .L_32)
.L_32:
        /*002c*/ 	.word	0x00000000
        /*0030*/ 	.short	0x0000
        /*0032*/ 	.short	0x0000
        /*0034*/ 	.byte	0x00, 0xf5, 0x21, 0x00


	//----- nvinfo : EIATTR_SPARSE_MMA_MASK
	.align		4
.L_33:
        /*0038*/ 	.byte	0x03, 0x50
        /*003a*/ 	.short	0x0000


	//----- nvinfo : EIATTR_MAXREG_COUNT
	.align		4
        /*003c*/ 	.byte	0x03, 0x1b
        /*003e*/ 	.short	0x00ff


	//----- nvinfo : EIATTR_MERCURY_ISA_VERSION
	.align		4
        /*0040*/ 	.byte	0x03, 0x5f
        /*0042*/ 	.short	0x0101


	//----- nvinfo : EIATTR_VRC_CTA_INIT_COUNT
	.align		4
        /*0044*/ 	.byte	0x02, 0x4a
	.zero		1
	.zero		1


	//----- nvinfo : EIATTR_EXIT_INSTR_OFFSETS
	.align		4
        /*0048*/ 	.byte	0x04, 0x1c
        /*004a*/ 	.short	(.L_35 - .L_34)


	//   ....[0]....
.L_34:
        /*004c*/ 	.word	0x00000070


	//   ....[1]....
        /*0050*/ 	.word	0x000000f0


	//----- nvinfo : EIATTR_CBANK_PARAM_SIZE
	.align		4
.L_35:
        /*0054*/ 	.byte	0x03, 0x19
        /*0056*/ 	.short	0x0014


	//----- nvinfo : EIATTR_PARAM_CBANK
	.align		4
        /*0058*/ 	.byte	0x04, 0x0a
        /*005a*/ 	.short	(.L_37 - .L_36)
	.align		4
.L_36:
        /*005c*/ 	.word	index@(.nv.constant0._Z13coalescedCopyPfS_i)
        /*0060*/ 	.short	0x0380
        /*0062*/ 	.short	0x0014


	//----- nvinfo : EIATTR_SW_WAR
	.align		4
.L_37:
        /*0064*/ 	.byte	0x04, 0x36
        /*0066*/ 	.short	(.L_39 - .L_38)
.L_38:
        /*0068*/ 	.word	0x00000008
.L_39:


//--------------------- .nv.callgraph             --------------------------
	.section	.nv.callgraph,"",@"SHT_CUDA_CALLGRAPH"
	.align	4
	.sectionentsize	8
	.align		4
        /*0000*/ 	.word	0x00000000
	.align		4
        /*0004*/ 	.word	0xffffffff
	.align		4
        /*0008*/ 	.word	0x00000000
	.align		4
        /*000c*/ 	.word	0xfffffffe
	.align		4
        /*0010*/ 	.word	0x00000000
	.align		4
        /*0014*/ 	.word	0xfffffffd
	.align		4
        /*0018*/ 	.word	0x00000000
	.align		4
        /*001c*/ 	.word	0xfffffffc


//--------------------- .text._Z15uncoalescedCopyPfS_i --------------------------
	.section	.text._Z15uncoalescedCopyPfS_i,"ax",@progbits
	.align	128
        .global         _Z15uncoalescedCopyPfS_i
        .type           _Z15uncoalescedCopyPfS_i,@function
        .size           _Z15uncoalescedCopyPfS_i,(.L_x_2 - _Z15uncoalescedCopyPfS_i)
        .other          _Z15uncoalescedCopyPfS_i,@"STO_CUDA_ENTRY STV_DEFAULT"
_Z15uncoalescedCopyPfS_i:
.text._Z15uncoalescedCopyPfS_i:
[----:B------:R-:W-:Y:S01]  /*0000*/  LDC R1, c[0x0][0x37c] ;  /* 0x0000df00ff017b82 */ /* 0x000fe20000000800 */
[----:B------:R-:W0:Y:S07]  /*0010*/  S2R R0, SR_TID.X ;  /* 0x0000000000007919 */ /* 0x000e2e0000002100 */
[----:B------:R-:W0:Y:S01]  /*0020*/  S2UR UR5, SR_CTAID.X ;  /* 0x00000000000579c3 */ /* 0x000e220000002500 */
[----:B------:R-:W1:Y:S07]  /*0030*/  LDCU UR4, c[0x0][0x390] ;  /* 0x00007200ff0477ac */ /* 0x000e6e0008000800 */
[----:B------:R-:W0:Y:S01]  /*0040*/  LDC R7, c[0x0][0x360] ;  /* 0x0000d800ff077b82 */ /* 0x000e220000000800 */
[----:B-1----:R-:W-:-:S04]  /*0050*/  ULEA.HI UR4, UR4, UR4, URZ, 0x1 ;  /* 0x0000000404047291 */ /* 0x002fc8000f8f08ff */
[----:B------:R-:W-:Y:S01]  /*0060*/  USHF.R.S32.HI UR4, URZ, 0x1, UR4 ;  /* 0x00000001ff047899 */ /* 0x000fe20008011404 */
[----:B0-----:R-:W-:-:S05]  /*0070*/  IMAD R7, R7, UR5, R0 ;  /* 0x0000000507077c24 */ /* 0x001fca000f8e0200 */
[----:B------:R-:W-:-:S13]  /*0080*/  ISETP.GE.AND P0, PT, R7, UR4, PT ;  /* 0x0000000407007c0c */ /* 0x000fda000bf06270 */
[----:B------:R-:W-:Y:S05]  /*0090*/  @P0 EXIT ;  /* 0x000000000000094d */ /* 0x000fea0003800000 */
[----:B------:R-:W0:Y:S01]  /*00a0*/  LDC.64 R2, c[0x0][0x380] ;  /* 0x0000e000ff027b82 */ /* 0x000e220000000a00 */
[----:B------:R-:W1:Y:S01]  /*00b0*/  LDCU.64 UR4, c[0x0][0x358] ;  /* 0x00006b00ff0477ac */ /* 0x000e620008000a00 */
[----:B------:R-:W-:-:S05]  /*00c0*/  SHF.L.U32 R5, R7, 0x1, RZ ;  /* 0x0000000107057819 */ /* 0x000fca00000006ff */
[----:B0-----:R-:W-:Y:S02]  /*00d0*/  IMAD.WIDE R2, R5, 0x4, R2 ;  /* 0x0000000405027825 */ /* 0x001fe400078e0202 */
[----:B------:R-:W0:Y:S04]  /*00e0*/  LDC.64 R4, c[0x0][0x388] ;  /* 0x0000e200ff047b82 */ /* 0x000e280000000a00 */
[----:B-1----:R-:W2:Y:S01]  /*00f0*/  LDG.E R3, desc[UR4][R2.64] ;  /* 0x0000000402037981 */ /* 0x002ea2000c1e1900 */
[----:B0-----:R-:W-:-:S05]  /*0100*/  IMAD.WIDE R4, R7, 0x4, R4 ;  /* 0x0000000407047825 */ /* 0x001fca00078e0204 */
[----:B--2---:R-:W-:Y:S01]  /*0110*/  STG.E desc[UR4][R4.64], R3 ;  /* 0x0000000304007986 */ /* 0x004fe2000c101904 */
[----:B------:R-:W-:Y:S05]  /*0120*/  EXIT ;  /* 0x000000000000794d */ /* 0x000fea0003800000 */
.L_x_0:
[----:B------:R-:W-:-:S00]  /*0130*/  BRA `(.L_x_0) ;  /* 0xfffffffc00fc7947 */ /* 0x000fc0000383ffff */
[----:B------:R-:W-:-:S00]  /*0140*/  NOP ;  /* 0x0000000000007918 */ /* 0x000fc00000000000 */
        /* <DEDUP_REMOVED lines=11> */
.L_x_2:


//--------------------- .text._Z13coalescedCopyPfS_i --------------------------
	.section	.text._Z13coalescedCopyPfS_i,"ax",@progbits
	.align	128
        .global         _Z13coalescedCopyPfS_i
        .type           _Z13coalescedCopyPfS_i,@function
        .size           _Z13coalescedCopyPfS_i,(.L_x_3 - _Z13coalescedCopyPfS_i)
        .other          _Z13coalescedCopyPfS_i,@"STO_CUDA_ENTRY STV_DEFAULT"
_Z13coalescedCopyPfS_i:
.text._Z13coalescedCopyPfS_i:
[----:B------:R-:W-:Y:S01]  /*0000*/  LDC R1, c[0x0][0x37c] ;  /* 0x0000df00ff017b82 */ /* 0x000fe20000000800 */
[----:B------:R-:W0:Y:S07]  /*0010*/  S2R R0, SR_TID.X ;  /* 0x0000000000007919 */ /* 0x000e2e0000002100 */
[----:B------:R-:W0:Y:S01]  /*0020*/  S2UR UR4, SR_CTAID.X ;  /* 0x00000000000479c3 */ /* 0x000e220000002500 */
[----:B------:R-:W1:Y:S07]  /*0030*/  LDCU UR5, c[0x0][0x390] ;  /* 0x00007200ff0577ac */ /* 0x000e6e0008000800 */
[----:B------:R-:W0:Y:S02]  /*0040*/  LDC R7, c[0x0][0x360] ;  /* 0x0000d800ff077b82 */ /* 0x000e240000000800 */
[----:B0-----:R-:W-:-:S05]  /*0050*/  IMAD R7, R7, UR4, R0 ;  /* 0x0000000407077c24 */ /* 0x001fca000f8e0200 */
[----:B-1----:R-:W-:-:S13]  /*0060*/  ISETP.GE.AND P0, PT, R7, UR5, PT ;  /* 0x0000000507007c0c */ /* 0x002fda000bf06270 */
[----:B------:R-:W-:Y:S05]  /*0070*/  @P0 EXIT ;  /* 0x000000000000094d */ /* 0x000fea0003800000 */
[----:B------:R-:W0:Y:S01]  /*0080*/  LDC.64 R2, c[0x0][0x380] ;  /* 0x0000e000ff027b82 */ /* 0x000e220000000a00 */
[----:B------:R-:W1:Y:S07]  /*0090*/  LDCU.64 UR4, c[0x0][0x358] ;  /* 0x00006b00ff0477ac */ /* 0x000e6e0008000a00 */
[----:B------:R-:W2:Y:S01]  /*00a0*/  LDC.64 R4, c[0x0][0x388] ;  /* 0x0000e200ff047b82 */ /* 0x000ea20000000a00 */
[----:B0-----:R-:W-:-:S06]  /*00b0*/  IMAD.WIDE R2, R7, 0x4, R2 ;  /* 0x0000000407027825 */ /* 0x001fcc00078e0202 */
[----:B-1----:R-:W3:Y:S01]  /*00c0*/  LDG.E R3, desc[UR4][R2.64] ;  /* 0x0000000402037981 */ /* 0x002ee2000c1e1900 */
[----:B--2---:R-:W-:-:S05]  /*00d0*/  IMAD.WIDE R4, R7, 0x4, R4 ;  /* 0x0000000407047825 */ /* 0x004fca00078e0204 */
[----:B---3--:R-:W-:Y:S01]  /*00e0*/  STG.E desc[UR4][R4.64], R3 ;  /* 0x0000000304007986 */ /* 0x008fe2000c101904 */
[----:B------:R-:W-:Y:S05]  /*00f0*/  EXIT ;  /* 0x000000000000794d */ /* 0x000fea0003800000 */
.L_x_1:
        /* <DEDUP_REMOVED lines=16> */
.L_x_3:


//--------------------- .nv.shared.reserved.0     --------------------------
	.section	.nv.shared.reserved.0,"aw",@nobits
	.weak		__nv_reservedSMEM_offset_0_alias
	.size		__nv_reservedSMEM_offset_0_alias, 0, 64
	.other		__nv_reservedSMEM_offset_0_alias,@"STO_CUDA_RESERVED_SHARED STV_DEFAULT"
__nv_reservedSMEM_offset_0_alias:
	.zero		0
	.zero		64


//--------------------- .nv.constant0._Z15uncoalescedCopyPfS_i --------------------------
	.section	.nv.constant0._Z15uncoalescedCopyPfS_i,"a",@progbits
	.sectionflags	@""
	.align	4
.nv.constant0._Z15uncoalescedCopyPfS_i:
	.zero		916


//--------------------- .nv.constant0._Z13coalescedCopyPfS_i --------------------------
	.section	.nv.constant0._Z13coalescedCopyPfS_i,"a",@progbits
	.sectionflags	@""
	.align	4
.nv.constant0._Z13coalescedCopyPfS_i:
	.zero		916


//--------------------- SYMBOLS --------------------------

	.type		.nv.reservedSmem.offset0,@object
	.size		.nv.reservedSmem.offset0,0x4
